//
// Generated by NVIDIA NVVM Compiler
//
// Compiler Build ID: CL-36424714
// Cuda compilation tools, release 13.0, V13.0.88
// Based on NVVM 20.0.0
//

.version 9.0
.target sm_100
.address_size 64

	// .globl	_Z16update_2D_kernelPfS_
.global .align 4 .f32 k = 0f3F000000;

.visible .entry _Z16update_2D_kernelPfS_(
	.param .u64 .ptr .align 1 _Z16update_2D_kernelPfS__param_0,
	.param .u64 .ptr .align 1 _Z16update_2D_kernelPfS__param_1
)
{
	.reg .pred 	%p<5>;
	.reg .b32 	%r<19>;
	.reg .b32 	%f<12>;
	.reg .b64 	%rd<16>;

	ld.param.u64 	%rd1, [_Z16update_2D_kernelPfS__param_0];
	ld.param.u64 	%rd2, [_Z16update_2D_kernelPfS__param_1];
	cvta.to.global.u64 	%rd3, %rd1;
	cvta.to.global.u64 	%rd4, %rd2;
	mov.u32 	%r1, %tid.x;
	mov.u32 	%r2, %ctaid.x;
	mov.u32 	%r3, %ntid.x;
	mad.lo.s32 	%r4, %r2, %r3, %r1;
	mov.u32 	%r5, %tid.y;
	mov.u32 	%r6, %ctaid.y;
	mov.u32 	%r7, %ntid.y;
	mad.lo.s32 	%r8, %r6, %r7, %r5;
	mov.u32 	%r9, %nctaid.x;
	mul.lo.s32 	%r10, %r9, %r3;
	mul.lo.s32 	%r11, %r10, %r8;
	add.s32 	%r12, %r11, %r4;
	add.s32 	%r13, %r12, -1;
	setp.eq.s32 	%p1, %r4, 0;
	selp.b32 	%r14, %r11, %r13, %p1;
	setp.eq.s32 	%p2, %r4, 9;
	add.s32 	%r15, %r12, -10;
	add.s32 	%r16, %r12, 10;
	setp.eq.s32 	%p3, %r8, 0;
	selp.b32 	%r17, %r4, %r15, %p3;
	setp.eq.s32 	%p4, %r8, 9;
	selp.b32 	%r18, %r12, %r16, %p4;
	mul.wide.s32 	%rd5, %r12, 4;
	add.s64 	%rd6, %rd4, %rd5;
	ld.global.f32 	%f1, [%rd6];
	ld.global.f32 	%f2, [k];
	mul.wide.s32 	%rd7, %r17, 4;
	add.s64 	%rd8, %rd4, %rd7;
	ld.global.f32 	%f3, [%rd8];
	mul.wide.s32 	%rd9, %r18, 4;
	add.s64 	%rd10, %rd4, %rd9;
	ld.global.f32 	%f4, [%rd10];
	add.f32 	%f5, %f3, %f4;
	mul.wide.s32 	%rd11, %r14, 4;
	add.s64 	%rd12, %rd4, %rd11;
	ld.global.f32 	%f6, [%rd12];
	add.f32 	%f7, %f5, %f6;
	selp.b64 	%rd13, 0, 4, %p2;
	add.s64 	%rd14, %rd6, %rd13;
	ld.global.f32 	%f8, [%rd14];
	add.f32 	%f9, %f7, %f8;
	fma.rn.f32 	%f10, %f1, 0fC0800000, %f9;
	fma.rn.f32 	%f11, %f2, %f10, %f1;
	add.s64 	%rd15, %rd3, %rd5;
	st.global.f32 	[%rd15], %f11;
	ret;

}


// ===== COMPILED SASS (sm_100) =====

	.target	sm_100

	.elftype	@"ET_EXEC"


//--------------------- .note.nv.tkinfo           --------------------------
	.section	.note.nv.tkinfo,"",@"SHT_NOTE"
	.sectionflags	@"SHF_NOTE_NV_TKINFO"
	.tkinfo
        /*0018*/ 	.word	0x00000002
        /*0030*/ 	.string	""
        /*0030*/ 	.string	"ptxas"
        /*0030*/ 	.string	"Cuda compilation tools, release 13.0, V13.0.88"
        /*0030*/ 	.string	"Build cuda_13.0.r13.0/compiler.36424714_0"
        /*0030*/ 	.string	"-arch sm_100 -m 64 "



//--------------------- .note.nv.cuinfo           --------------------------
	.section	.note.nv.cuinfo,"",@"SHT_NOTE"
	.sectionflags	@"SHF_NOTE_NV_CUINFO"
        /*0018*/ 	.short	0x0002
        /*001a*/ 	.short	0x0064
        /*001c*/ 	.short	0x0082
	.zero		2


//--------------------- .nv.info                  --------------------------
	.section	.nv.info,"",@"SHT_CUDA_INFO"
	.align	4


	//----- nvinfo : EIATTR_REGCOUNT
	.align		4
        /*0000*/ 	.byte	0x04, 0x2f
        /*0002*/ 	.short	(.L_2 - .L_1)
	.align		4
.L_1:
        /*0004*/ 	.word	index@(_Z16update_2D_kernelPfS_)
        /*0008*/ 	.word	0x00000014


	//----- nvinfo : EIATTR_FRAME_SIZE
	.align		4
.L_2:
        /*000c*/ 	.byte	0x04, 0x11
        /*000e*/ 	.short	(.L_4 - .L_3)
	.align		4
.L_3:
        /*0010*/ 	.word	index@(_Z16update_2D_kernelPfS_)
        /*0014*/ 	.word	0x00000000


	//----- nvinfo : EIATTR_MIN_STACK_SIZE
	.align		4
.L_4:
        /*0018*/ 	.byte	0x04, 0x12
        /*001a*/ 	.short	(.L_6 - .L_5)
	.align		4
.L_5:
        /*001c*/ 	.word	index@(_Z16update_2D_kernelPfS_)
        /*0020*/ 	.word	0x00000000
.L_6:


//--------------------- .nv.compat                --------------------------
	.section	.nv.compat,"",@"SHT_CUDA_COMPAT_INFO"
	.align	4
        /*0000*/ 	.byte	0x02, 0x09, 0x00, 0x00, 0x02, 0x02, 0x01, 0x00, 0x02, 0x05, 0x05, 0x00, 0x03, 0x07, 0x01, 0x01
        /*0010*/ 	.byte	0x02, 0x03, 0x00, 0x00, 0x02, 0x06, 0x01, 0x00, 0x04, 0x0b, 0x08, 0x00, 0x09, 0x00, 0x00, 0x00
        /*0020*/ 	.byte	0x00, 0x00, 0x00, 0x00


//--------------------- .nv.info._Z16update_2D_kernelPfS_ --------------------------
	.section	.nv.info._Z16update_2D_kernelPfS_,"",@"SHT_CUDA_INFO"
	.sectionflags	@""
	.align	4


	//----- nvinfo : EIATTR_CUDA_API_VERSION
	.align		4
        /*0000*/ 	.byte	0x04, 0x37
        /*0002*/ 	.short	(.L_8 - .L_7)
.L_7:
        /*0004*/ 	.word	0x00000082


	//----- nvinfo : EIATTR_KPARAM_INFO
	.align		4
.L_8:
        /*0008*/ 	.byte	0x04, 0x17
        /*000a*/ 	.short	(.L_10 - .L_9)
.L_9:
        /*000c*/ 	.word	0x00000000
        /*0010*/ 	.short	0x0001
        /*0012*/ 	.short	0x0008
        /*0014*/ 	.byte	0x00, 0xf5, 0x21, 0x00


	//----- nvinfo : EIATTR_KPARAM_INFO
	.align		4
.L_10:
        /*0018*/ 	.byte	0x04, 0x17
        /*001a*/ 	.short	(.L_12 - .L_11)
.L_11:
        /*001c*/ 	.word	0x00000000
        /*0020*/ 	.short	0x0000
        /*0022*/ 	.short	0x0000
        /*0024*/ 	.byte	0x00, 0xf5, 0x21, 0x00


	//----- nvinfo : EIATTR_SPARSE_MMA_MASK
	.align		4
.L_12:
        /*0028*/ 	.byte	0x03, 0x50
        /*002a*/ 	.short	0x0000


	//----- nvinfo : EIATTR_MAXREG_COUNT
	.align		4
        /*002c*/ 	.byte	0x03, 0x1b
        /*002e*/ 	.short	0x00ff


	//----- nvinfo : EIATTR_MERCURY_ISA_VERSION
	.align		4
        /*0030*/ 	.byte	0x03, 0x5f
        /*0032*/ 	.short	0x0101


	//----- nvinfo : EIATTR_VRC_CTA_INIT_COUNT
	.align		4
        /*0034*/ 	.byte	0x02, 0x4a
	.zero		1
	.zero		1


	//----- nvinfo : EIATTR_EXIT_INSTR_OFFSETS
	.align		4
        /*0038*/ 	.byte	0x04, 0x1c
        /*003a*/ 	.short	(.L_14 - .L_13)


	//   ....[0]....
.L_13:
        /*003c*/ 	.word	0x000002d0


	//----- nvinfo : EIATTR_CBANK_PARAM_SIZE
	.align		4
.L_14:
        /*0040*/ 	.byte	0x03, 0x19
        /*0042*/ 	.short	0x0010


	//----- nvinfo : EIATTR_PARAM_CBANK
	.align		4
        /*0044*/ 	.byte	0x04, 0x0a
        /*0046*/ 	.short	(.L_16 - .L_15)
	.align		4
.L_15:
        /*0048*/ 	.word	index@(.nv.constant0._Z16update_2D_kernelPfS_)
        /*004c*/ 	.short	0x0380
        /*004e*/ 	.short	0x0010


	//----- nvinfo : EIATTR_SW_WAR
	.align		4
.L_16:
        /*0050*/ 	.byte	0x04, 0x36
        /*0052*/ 	.short	(.L_18 - .L_17)
.L_17:
        /*0054*/ 	.word	0x00000008
.L_18:


//--------------------- .nv.callgraph             --------------------------
	.section	.nv.callgraph,"",@"SHT_CUDA_CALLGRAPH"
	.align	4
	.sectionentsize	8
	.align		4
        /*0000*/ 	.word	0x00000000
	.align		4
        /*0004*/ 	.word	0xffffffff
	.align		4
        /*0008*/ 	.word	0x00000000
	.align		4
        /*000c*/ 	.word	0xfffffffe
	.align		4
        /*0010*/ 	.word	0x00000000
	.align		4
        /*0014*/ 	.word	0xfffffffd
	.align		4
        /*0018*/ 	.word	0x00000000
	.align		4
        /*001c*/ 	.word	0xfffffffc


//--------------------- .nv.constant4             --------------------------
	.section	.nv.constant4,"a",@progbits
	.align	8
	.align		8
.nv.constant4:
        /*0000*/ 	.dword	k


//--------------------- .text._Z16update_2D_kernelPfS_ --------------------------
	.section	.text._Z16update_2D_kernelPfS_,"ax",@progbits
	.align	128
        .global         _Z16update_2D_kernelPfS_
        .type           _Z16update_2D_kernelPfS_,@function
        .size           _Z16update_2D_kernelPfS_,(.L_x_1 - _Z16update_2D_kernelPfS_)
        .other          _Z16update_2D_kernelPfS_,@"STO_CUDA_ENTRY STV_DEFAULT"
_Z16update_2D_kernelPfS_:
.text._Z16update_2D_kernelPfS_:
[----:B------:R-:W-:Y:S01]  /*0000*/  LDC R1, c[0x0][0x37c] ;  /* 0x0000df00ff017b82 */ /* 0x000fe20000000800 */
[----:B------:R-:W0:Y:S07]  /*0010*/  S2R R2, SR_TID.Y ;  /* 0x0000000000027919 */ /* 0x000e2e0000002200 */
[----:B------:R-:W1:Y:S01]  /*0020*/  LDC R0, c[0x0][0x360] ;  /* 0x0000d800ff007b82 */ /* 0x000e620000000800 */
[----:B------:R-:W2:Y:S07]  /*0030*/  S2R R9, SR_TID.X ;  /* 0x0000000000097919 */ /* 0x000eae0000002100 */
[----:B------:R-:W0:Y:S08]  /*0040*/  S2UR UR5, SR_CTAID.Y ;  /* 0x00000000000579c3 */ /* 0x000e300000002600 */
[----:B------:R-:W0:Y:S01]  /*0050*/  LDC R3, c[0x0][0x364] ;  /* 0x0000d900ff037b82 */ /* 0x000e220000000800 */
[----:B------:R-:W1:Y:S07]  /*0060*/  LDCU UR6, c[0x0][0x370] ;  /* 0x00006e00ff0677ac */ /* 0x000e6e0008000800 */
[----:B------:R-:W2:Y:S08]  /*0070*/  S2UR UR4, SR_CTAID.X ;  /* 0x00000000000479c3 */ /* 0x000eb00000002500 */
[----:B------:R-:W3:Y:S01]  /*0080*/  LDC.64 R6, c[0x0][0x388] ;  /* 0x0000e200ff067b82 */ /* 0x000ee20000000a00 */
[----:B0-----:R-:W-:-:S07]  /*0090*/  IMAD R2, R3, UR5, R2 ;  /* 0x0000000503027c24 */ /* 0x001fce000f8e0202 */
[----:B------:R-:W0:Y:S01]  /*00a0*/  LDC.64 R14, c[0x0][0x380] ;  /* 0x0000e000ff0e7b82 */ /* 0x000e220000000a00 */
[----:B-1----:R-:W-:Y:S01]  /*00b0*/  IMAD R3, R0, UR6, RZ ;  /* 0x0000000600037c24 */ /* 0x002fe2000f8e02ff */
[----:B------:R-:W-:-:S03]  /*00c0*/  ISETP.NE.AND P2, PT, R2, RZ, PT ;  /* 0x000000ff0200720c */ /* 0x000fc60003f45270 */
[C---:B------:R-:W-:Y:S01]  /*00d0*/  IMAD R12, R2.reuse, R3, RZ ;  /* 0x00000003020c7224 */ /* 0x040fe200078e02ff */
[----:B------:R-:W-:Y:S01]  /*00e0*/  ISETP.NE.AND P3, PT, R2, 0x9, PT ;  /* 0x000000090200780c */ /* 0x000fe20003f65270 */
[----:B--2---:R-:W-:Y:S01]  /*00f0*/  IMAD R9, R0, UR4, R9 ;  /* 0x0000000400097c24 */ /* 0x004fe2000f8e0209 */
[----:B------:R-:W1:Y:S01]  /*0100*/  LDCU.64 UR4, c[0x0][0x358] ;  /* 0x00006b00ff0477ac */ /* 0x000e620008000a00 */
[----:B------:R-:W2:Y:S03]  /*0110*/  LDC.64 R2, c[0x4][RZ] ;  /* 0x01000000ff027b82 */ /* 0x000ea60000000a00 */
[C---:B------:R-:W-:Y:S02]  /*0120*/  ISETP.NE.AND P0, PT, R9.reuse, RZ, PT ;  /* 0x000000ff0900720c */ /* 0x040fe40003f05270 */
[C---:B------:R-:W-:Y:S02]  /*0130*/  IADD3 R0, PT, PT, R9.reuse, R12, RZ ;  /* 0x0000000c09007210 */ /* 0x040fe40007ffe0ff */
[----:B------:R-:W-:-:S02]  /*0140*/  ISETP.NE.AND P1, PT, R9, 0x9, PT ;  /* 0x000000090900780c */ /* 0x000fc40003f25270 */
[C---:B------:R-:W-:Y:S02]  /*0150*/  IADD3 R5, PT, PT, R0.reuse, 0xa, RZ ;  /* 0x0000000a00057810 */ /* 0x040fe40007ffe0ff */
[C---:B------:R-:W-:Y:S02]  /*0160*/  @P2 IADD3 R9, PT, PT, R0.reuse, -0xa, RZ ;  /* 0xfffffff600092810 */ /* 0x040fe40007ffe0ff */
[C---:B------:R-:W-:Y:S01]  /*0170*/  SEL R11, R0.reuse, R5, !P3 ;  /* 0x00000005000b7207 */ /* 0x040fe20005800000 */
[C-C-:B---3--:R-:W-:Y:S01]  /*0180*/  IMAD.WIDE R4, R0.reuse, 0x4, R6.reuse ;  /* 0x0000000400047825 */ /* 0x148fe200078e0206 */
[----:B------:R-:W-:Y:S02]  /*0190*/  SEL R13, RZ, 0x4, !P1 ;  /* 0x00000004ff0d7807 */ /* 0x000fe40004800000 */
[----:B------:R-:W-:Y:S01]  /*01a0*/  @P0 IADD3 R12, PT, PT, R0, -0x1, RZ ;  /* 0xffffffff000c0810 */ /* 0x000fe20007ffe0ff */
[----:B------:R-:W-:-:S04]  /*01b0*/  IMAD.WIDE R8, R9, 0x4, R6 ;  /* 0x0000000409087825 */ /* 0x000fc800078e0206 */
[--C-:B------:R-:W-:Y:S02]  /*01c0*/  IMAD.WIDE R10, R11, 0x4, R6.reuse ;  /* 0x000000040b0a7825 */ /* 0x100fe400078e0206 */
[----:B-1----:R-:W3:Y:S02]  /*01d0*/  LDG.E R8, desc[UR4][R8.64] ;  /* 0x0000000408087981 */ /* 0x002ee4000c1e1900 */
[----:B------:R-:W-:Y:S01]  /*01e0*/  IMAD.WIDE R6, R12, 0x4, R6 ;  /* 0x000000040c067825 */ /* 0x000fe200078e0206 */
[----:B------:R-:W-:Y:S01]  /*01f0*/  IADD3 R12, P0, PT, R4, R13, RZ ;  /* 0x0000000d040c7210 */ /* 0x000fe20007f1e0ff */
[----:B------:R-:W3:Y:S03]  /*0200*/  LDG.E R11, desc[UR4][R10.64] ;  /* 0x000000040a0b7981 */ /* 0x000ee6000c1e1900 */
[----:B------:R-:W-:Y:S01]  /*0210*/  IADD3.X R13, PT, PT, RZ, R5, RZ, P0, !PT ;  /* 0x00000005ff0d7210 */ /* 0x000fe200007fe4ff */
[----:B------:R-:W4:Y:S04]  /*0220*/  LDG.E R7, desc[UR4][R6.64] ;  /* 0x0000000406077981 */ /* 0x000f28000c1e1900 */
[----:B------:R-:W5:Y:S04]  /*0230*/  LDG.E R4, desc[UR4][R4.64] ;  /* 0x0000000404047981 */ /* 0x000f68000c1e1900 */
[----:B------:R-:W5:Y:S04]  /*0240*/  LDG.E R13, desc[UR4][R12.64] ;  /* 0x000000040c0d7981 */ /* 0x000f68000c1e1900 */
[----:B--2---:R-:W2:Y:S01]  /*0250*/  LDG.E R3, desc[UR4][R2.64] ;  /* 0x0000000402037981 */ /* 0x004ea2000c1e1900 */
[----:B---3--:R-:W-:-:S04]  /*0260*/  FADD R16, R8, R11 ;  /* 0x0000000b08107221 */ /* 0x008fc80000000000 */
[----:B----4-:R-:W-:-:S04]  /*0270*/  FADD R16, R16, R7 ;  /* 0x0000000710107221 */ /* 0x010fc80000000000 */
[----:B-----5:R-:W-:-:S04]  /*0280*/  FADD R17, R16, R13 ;  /* 0x0000000d10117221 */ /* 0x020fc80000000000 */
[----:B------:R-:W-:Y:S01]  /*0290*/  FFMA R17, R4, -4, R17 ;  /* 0xc080000004117823 */ /* 0x000fe20000000011 */
[----:B0-----:R-:W-:-:S04]  /*02a0*/  IMAD.WIDE R8, R0, 0x4, R14 ;  /* 0x0000000400087825 */ /* 0x001fc800078e020e */
[----:B--2---:R-:W-:-:S05]  /*02b0*/  FFMA R17, R3, R17, R4 ;  /* 0x0000001103117223 */ /* 0x004fca0000000004 */
[----:B------:R-:W-:Y:S01]  /*02c0*/  STG.E desc[UR4][R8.64], R17 ;  /* 0x0000001108007986 */ /* 0x000fe2000c101904 */
[----:B------:R-:W-:Y:S05]  /*02d0*/  EXIT ;  /* 0x000000000000794d */ /* 0x000fea0003800000 */
.L_x_0:
[----:B------:R-:W-:-:S00]  /*02e0*/  BRA `(.L_x_0) ;  /* 0xfffffffc00fc7947 */ /* 0x000fc0000383ffff */
[----:B------:R-:W-:-:S00]  /*02f0*/  NOP ;  /* 0x0000000000007918 */ /* 0x000fc00000000000 */
        /* <DEDUP_REMOVED lines=8> */
.L_x_1:


//--------------------- .nv.global.init           --------------------------
	.section	.nv.global.init,"aw",@progbits
	.align	4
.nv.global.init:
	.type		k,@object
	.size		k,(.L_0 - k)
k:
        /*0000*/ 	.byte	0x00, 0x00, 0x00, 0x3f
.L_0:


//--------------------- .nv.shared.reserved.0     --------------------------
	.section	.nv.shared.reserved.0,"aw",@nobits
	.weak		__nv_reservedSMEM_offset_0_alias
	.size		__nv_reservedSMEM_offset_0_alias, 0, 64
	.other		__nv_reservedSMEM_offset_0_alias,@"STO_CUDA_RESERVED_SHARED STV_DEFAULT"
__nv_reservedSMEM_offset_0_alias:
	.zero		0
	.zero		64


//--------------------- .nv.constant0._Z16update_2D_kernelPfS_ --------------------------
	.section	.nv.constant0._Z16update_2D_kernelPfS_,"a",@progbits
	.sectionflags	@""
	.align	4
.nv.constant0._Z16update_2D_kernelPfS_:
	.zero		912


//--------------------- SYMBOLS --------------------------

	.type		.nv.reservedSmem.offset0,@object
	.size		.nv.reservedSmem.offset0,0x4
